	.headerflags	@"EF_CUDA_TEXMODE_UNIFIED EF_CUDA_64BIT_ADDRESS EF_CUDA_ACCELERATORS EF_CUDA_SM90 EF_CUDA_VIRTUAL_SM(EF_CUDA_SM90)"
	.elftype	@"ET_EXEC"


//--------------------- .nv.info                  --------------------------
	.section	.nv.info,"",@"SHT_CUDA_INFO"
	.align	4


	//----- nvinfo : EIATTR_REGCOUNT
	.align		4
        /*0000*/ 	.byte	0x04, 0x2f
        /*0002*/ 	.short	(.L_1 - .L_0)
	.align		4
.L_0:
        /*0004*/ 	.word	index@(triton_poi_fused_add_convolution_native_batch_norm_backward_70)
        /*0008*/ 	.word	0x00000012


	//----- nvinfo : EIATTR_MIN_STACK_SIZE
	.align		4
.L_1:
        /*000c*/ 	.byte	0x04, 0x12
        /*000e*/ 	.short	(.L_3 - .L_2)
	.align		4
.L_2:
        /*0010*/ 	.word	index@(triton_poi_fused_add_convolution_native_batch_norm_backward_70)
        /*0014*/ 	.word	0x00000000


	//----- nvinfo : EIATTR_FRAME_SIZE
	.align		4
.L_3:
        /*0018*/ 	.byte	0x04, 0x11
        /*001a*/ 	.short	(.L_5 - .L_4)
	.align		4
.L_4:
        /*001c*/ 	.word	index@(triton_poi_fused_add_convolution_native_batch_norm_backward_70)
        /*0020*/ 	.word	0x00000000


	//----- nvinfo : EIATTR_MIN_STACK_SIZE
	.align		4
.L_5:
        /*0024*/ 	.byte	0x04, 0x12
        /*0026*/ 	.short	(.L_7 - .L_6)
	.align		4
.L_6:
        /*0028*/ 	.word	index@(triton_poi_fused_add_convolution_native_batch_norm_backward_70)
        /*002c*/ 	.word	0x00000000
.L_7:


//--------------------- .nv.info.triton_poi_fused_add_convolution_native_batch_norm_backward_70 --------------------------
	.section	.nv.info.triton_poi_fused_add_convolution_native_batch_norm_backward_70,"",@"SHT_CUDA_INFO"
	.sectionflags	@""
	.align	4


	//----- nvinfo : EIATTR_CUDA_API_VERSION
	.align		4
        /*0000*/ 	.byte	0x04, 0x37
        /*0002*/ 	.short	(.L_9 - .L_8)
.L_8:
        /*0004*/ 	.word	0x0000007c


	//----- nvinfo : EIATTR_KPARAM_INFO
	.align		4
.L_9:
        /*0008*/ 	.byte	0x04, 0x17
        /*000a*/ 	.short	(.L_11 - .L_10)
.L_10:
        /*000c*/ 	.word	0x00000000
        /*0010*/ 	.short	0x0006
        /*0012*/ 	.short	0x0030
        /*0014*/ 	.byte	0x00, 0xf0, 0x11, 0x00


	//----- nvinfo : EIATTR_KPARAM_INFO
	.align		4
.L_11:
        /*0018*/ 	.byte	0x04, 0x17
        /*001a*/ 	.short	(.L_13 - .L_12)
.L_12:
        /*001c*/ 	.word	0x00000000
        /*0020*/ 	.short	0x0005
        /*0022*/ 	.short	0x0028
        /*0024*/ 	.byte	0x00, 0xf4, 0x21, 0x00


	//----- nvinfo : EIATTR_KPARAM_INFO
	.align		4
.L_13:
        /*0028*/ 	.byte	0x04, 0x17
        /*002a*/ 	.short	(.L_15 - .L_14)
.L_14:
        /*002c*/ 	.word	0x00000000
        /*0030*/ 	.short	0x0004
        /*0032*/ 	.short	0x0020
        /*0034*/ 	.byte	0x00, 0xf4, 0x21, 0x00


	//----- nvinfo : EIATTR_KPARAM_INFO
	.align		4
.L_15:
        /*0038*/ 	.byte	0x04, 0x17
        /*003a*/ 	.short	(.L_17 - .L_16)
.L_16:
        /*003c*/ 	.word	0x00000000
        /*0040*/ 	.short	0x0003
        /*0042*/ 	.short	0x0018
        /*0044*/ 	.byte	0x00, 0xf4, 0x21, 0x00


	//----- nvinfo : EIATTR_KPARAM_INFO
	.align		4
.L_17:
        /*0048*/ 	.byte	0x04, 0x17
        /*004a*/ 	.short	(.L_19 - .L_18)
.L_18:
        /*004c*/ 	.word	0x00000000
        /*0050*/ 	.short	0x0002
        /*0052*/ 	.short	0x0010
        /*0054*/ 	.byte	0x00, 0xf4, 0x21, 0x00


	//----- nvinfo : EIATTR_KPARAM_INFO
	.align		4
.L_19:
        /*0058*/ 	.byte	0x04, 0x17
        /*005a*/ 	.short	(.L_21 - .L_20)
.L_20:
        /*005c*/ 	.word	0x00000000
        /*0060*/ 	.short	0x0001
        /*0062*/ 	.short	0x0008
        /*0064*/ 	.byte	0x00, 0xf4, 0x21, 0x00


	//----- nvinfo : EIATTR_KPARAM_INFO
	.align		4
.L_21:
        /*0068*/ 	.byte	0x04, 0x17
        /*006a*/ 	.short	(.L_23 - .L_22)
.L_22:
        /*006c*/ 	.word	0x00000000
        /*0070*/ 	.short	0x0000
        /*0072*/ 	.short	0x0000
        /*0074*/ 	.byte	0x00, 0xf4, 0x21, 0x00


	//----- nvinfo : EIATTR_SPARSE_MMA_MASK
	.align		4
.L_23:
        /*0078*/ 	.byte	0x03, 0x50
        /*007a*/ 	.short	0x0000


	//----- nvinfo : EIATTR_MAXREG_COUNT
	.align		4
        /*007c*/ 	.byte	0x03, 0x1b
        /*007e*/ 	.short	0x00ff


	//----- nvinfo : EIATTR_EXIT_INSTR_OFFSETS
	.align		4
        /*0080*/ 	.byte	0x04, 0x1c
        /*0082*/ 	.short	(.L_25 - .L_24)


	//   ....[0]....
.L_24:
        /*0084*/ 	.word	0x00000220


	//----- nvinfo : EIATTR_REQNTID
	.align		4
.L_25:
        /*0088*/ 	.byte	0x04, 0x10
        /*008a*/ 	.short	(.L_27 - .L_26)
.L_26:
        /*008c*/ 	.word	0x00000080
        /*0090*/ 	.word	0x00000001
        /*0094*/ 	.word	0x00000001


	//----- nvinfo : EIATTR_CBANK_PARAM_SIZE
	.align		4
.L_27:
        /*0098*/ 	.byte	0x03, 0x19
        /*009a*/ 	.short	0x0034


	//----- nvinfo : EIATTR_PARAM_CBANK
	.align		4
        /*009c*/ 	.byte	0x04, 0x0a
        /*009e*/ 	.short	(.L_29 - .L_28)
	.align		4
.L_28:
        /*00a0*/ 	.word	index@(.nv.constant0.triton_poi_fused_add_convolution_native_batch_norm_backward_70)
        /*00a4*/ 	.short	0x0210
        /*00a6*/ 	.short	0x0034


	//----- nvinfo : EIATTR_SW_WAR
	.align		4
.L_29:
        /*00a8*/ 	.byte	0x04, 0x36
        /*00aa*/ 	.short	(.L_31 - .L_30)
.L_30:
        /*00ac*/ 	.word	0x00000008
.L_31:


//--------------------- .nv.callgraph             --------------------------
	.section	.nv.callgraph,"",@"SHT_CUDA_CALLGRAPH"
	.align	4
	.sectionentsize	8
	.align		4
        /*0000*/ 	.word	0x00000000
	.align		4
        /*0004*/ 	.word	0xffffffff
	.align		4
        /*0008*/ 	.word	0x00000000
	.align		4
        /*000c*/ 	.word	0xfffffffe
	.align		4
        /*0010*/ 	.word	0x00000000
	.align		4
        /*0014*/ 	.word	0xfffffffd
	.align		4
        /*0018*/ 	.word	0x00000000
	.align		4
        /*001c*/ 	.word	0xfffffffc


//--------------------- .text.triton_poi_fused_add_convolution_native_batch_norm_backward_70 --------------------------
	.section	.text.triton_poi_fused_add_convolution_native_batch_norm_backward_70,"ax",@progbits
	.align	128
        .global         triton_poi_fused_add_convolution_native_batch_norm_backward_70
        .type           triton_poi_fused_add_convolution_native_batch_norm_backward_70,@function
        .size           triton_poi_fused_add_convolution_native_batch_norm_backward_70,(.L_x_1 - triton_poi_fused_add_convolution_native_batch_norm_backward_70)
        .other          triton_poi_fused_add_convolution_native_batch_norm_backward_70,@"STO_CUDA_ENTRY STV_DEFAULT"
triton_poi_fused_add_convolution_native_batch_norm_backward_70:
.text.triton_poi_fused_add_convolution_native_batch_norm_backward_70:
[----:B------:R-:W-:Y:S01]  /*0000*/  LDC R1, c[0x0][0x28] ;  /* 0x00000a00ff017b82 */ /* 0x000fe20000000800 */
[----:B------:R-:W1:Y:S07]  /*0010*/  S2R R0, SR_TID.X ;  /* 0x0000000000007919 */ /* 0x000e6e0000002100 */
[----:B------:R-:W2:Y:S01]  /*0020*/  LDC.64 R10, c[0x0][0x218] ;  /* 0x00008600ff0a7b82 */ /* 0x000ea20000000a00 */
[----:B------:R-:W-:Y:S01]  /*0030*/  ULDC.64 UR4, c[0x0][0x208] ;  /* 0x0000820000047ab9 */ /* 0x000fe20000000a00 */
[----:B------:R-:W3:Y:S06]  /*0040*/  S2R R3, SR_CTAID.X ;  /* 0x0000000000037919 */ /* 0x000eec0000002500 */
[----:B------:R-:W4:Y:S08]  /*0050*/  LDC.64 R6, c[0x0][0x210] ;  /* 0x00008400ff067b82 */ /* 0x000f300000000a00 */
[----:B------:R-:W5:Y:S08]  /*0060*/  LDC.64 R8, c[0x0][0x220] ;  /* 0x00008800ff087b82 */ /* 0x000f700000000a00 */
[----:B------:R-:W2:Y:S01]  /*0070*/  LDC.64 R4, c[0x0][0x228] ;  /* 0x00008a00ff047b82 */ /* 0x000ea20000000a00 */
[----:B-1----:R-:W-:-:S02]  /*0080*/  LOP3.LUT R0, R0, 0x7f, RZ, 0xc0, !PT ;  /* 0x0000007f00007812 */ /* 0x002fc400078ec0ff */
[----:B---3--:R-:W-:Y:S02]  /*0090*/  SHF.R.S32.HI R13, RZ, 0x18, R3 ;  /* 0x00000018ff0d7819 */ /* 0x008fe40000011403 */
[----:B------:R-:W-:Y:S02]  /*00a0*/  LEA R0, R3, R0, 0x7 ;  /* 0x0000000003007211 */ /* 0x000fe400078e38ff */
[----:B------:R-:W-:Y:S01]  /*00b0*/  SGXT R13, R13, 0x1 ;  /* 0x000000010d0d781a */ /* 0x000fe20000000200 */
[----:B------:R-:W1:Y:S02]  /*00c0*/  LDC.64 R2, c[0x0][0x230] ;  /* 0x00008c00ff027b82 */ /* 0x000e640000000a00 */
[----:B----4-:R-:W-:Y:S01]  /*00d0*/  IMAD.WIDE R6, R0, 0x4, R6 ;  /* 0x0000000400067825 */ /* 0x010fe200078e0206 */
[----:B------:R-:W-:-:S03]  /*00e0*/  LEA.HI R13, R13, R0, RZ, 0x2 ;  /* 0x000000000d0d7211 */ /* 0x000fc600078f10ff */
[----:B-----5:R-:W-:Y:S01]  /*00f0*/  IMAD.WIDE R8, R0, 0x4, R8 ;  /* 0x0000000400087825 */ /* 0x020fe200078e0208 */
[----:B------:R-:W-:Y:S01]  /*0100*/  LOP3.LUT R13, R13, 0xfffffffc, RZ, 0xc0, !PT ;  /* 0xfffffffc0d0d7812 */ /* 0x000fe200078ec0ff */
[----:B------:R-:W3:Y:S03]  /*0110*/  LDG.E R14, desc[UR4][R6.64] ;  /* 0x00000004060e7981 */ /* 0x000ee6000c1e1900 */
[----:B------:R-:W-:Y:S01]  /*0120*/  IADD3 R13, R0, -R13, RZ ;  /* 0x8000000d000d7210 */ /* 0x000fe20007ffe0ff */
[----:B------:R-:W4:Y:S04]  /*0130*/  LDG.E R8, desc[UR4][R8.64] ;  /* 0x0000000408087981 */ /* 0x000f28000c1e1900 */
[----:B--2---:R-:W-:-:S04]  /*0140*/  IMAD.WIDE R10, R13, 0x4, R10 ;  /* 0x000000040d0a7825 */ /* 0x004fc800078e020a */
[C---:B0-----:R-:W-:Y:S02]  /*0150*/  IMAD.WIDE R4, R13.reuse, 0x4, R4 ;  /* 0x000000040d047825 */ /* 0x041fe400078e0204 */
[----:B------:R-:W3:Y:S02]  /*0160*/  LDG.E.EL R11, desc[UR4][R10.64] ;  /* 0x000000040a0b7981 */ /* 0x000ee4000c2e1900 */
[----:B-1----:R-:W-:Y:S02]  /*0170*/  IMAD.WIDE R2, R13, 0x4, R2 ;  /* 0x000000040d027825 */ /* 0x002fe400078e0202 */
[----:B------:R-:W2:Y:S01]  /*0180*/  LDG.E.EL R4, desc[UR4][R4.64] ;  /* 0x0000000404047981 */ /* 0x000ea2000c2e1900 */
[----:B------:R-:W0:Y:S03]  /*0190*/  LDC.64 R12, c[0x0][0x238] ;  /* 0x00008e00ff0c7b82 */ /* 0x000e260000000a00 */
[----:B------:R-:W5:Y:S01]  /*01a0*/  LDG.E.EL R3, desc[UR4][R2.64] ;  /* 0x0000000402037981 */ /* 0x000f62000c2e1900 */
[----:B0-----:R-:W-:-:S04]  /*01b0*/  IMAD.WIDE R12, R0, 0x4, R12 ;  /* 0x00000004000c7825 */ /* 0x001fc800078e020c */
[----:B---3--:R-:W-:-:S04]  /*01c0*/  FADD R15, R14, R11 ;  /* 0x0000000b0e0f7221 */ /* 0x008fc80000000000 */
[----:B----4-:R-:W-:-:S04]  /*01d0*/  FADD R15, R8, R15 ;  /* 0x0000000f080f7221 */ /* 0x010fc80000000000 */
[----:B--2---:R-:W-:Y:S01]  /*01e0*/  FADD R15, -R4, R15 ;  /* 0x0000000f040f7221 */ /* 0x004fe20000000100 */
[----:B-----5:R-:W-:-:S04]  /*01f0*/  FADD R11, R8, -R3 ;  /* 0x80000003080b7221 */ /* 0x020fc80000000000 */
[----:B------:R-:W-:Y:S04]  /*0200*/  STG.E desc[UR4][R6.64], R15 ;  /* 0x0000000f06007986 */ /* 0x000fe8000c101904 */
[----:B------:R-:W-:Y:S01]  /*0210*/  STG.E desc[UR4][R12.64], R11 ;  /* 0x0000000b0c007986 */ /* 0x000fe2000c101904 */
[----:B------:R-:W-:Y:S05]  /*0220*/  EXIT ;  /* 0x000000000000794d */ /* 0x000fea0003800000 */
.L_x_0:
[----:B------:R-:W-:-:S00]  /*0230*/  BRA `(.L_x_0) ;  /* 0xfffffffc00fc7947 */ /* 0x000fc0000383ffff */
[----:B------:R-:W-:-:S00]  /*0240*/  NOP ;  /* 0x0000000000007918 */ /* 0x000fc00000000000 */
        /* <DEDUP_REMOVED lines=11> */
.L_x_1:


//--------------------- .nv.constant0.triton_poi_fused_add_convolution_native_batch_norm_backward_70 --------------------------
	.section	.nv.constant0.triton_poi_fused_add_convolution_native_batch_norm_backward_70,"a",@progbits
	.sectionflags	@""
	.align	4
.nv.constant0.triton_poi_fused_add_convolution_native_batch_norm_backward_70:
	.zero		580
